//
// Generated by NVIDIA NVVM Compiler
//
// Compiler Build ID: CL-36424714
// Cuda compilation tools, release 13.0, V13.0.88
// Based on NVVM 20.0.0
//

.version 9.0
.target sm_100
.address_size 64

	// .globl	_Z13cudaMatrixMulPiS_S_

.visible .entry _Z13cudaMatrixMulPiS_S_(
	.param .u64 .ptr .align 1 _Z13cudaMatrixMulPiS_S__param_0,
	.param .u64 .ptr .align 1 _Z13cudaMatrixMulPiS_S__param_1,
	.param .u64 .ptr .align 1 _Z13cudaMatrixMulPiS_S__param_2
)
{
	.reg .pred 	%p<2>;
	.reg .b32 	%r<70>;
	.reg .b64 	%rd<15>;

	ld.param.u64 	%rd3, [_Z13cudaMatrixMulPiS_S__param_0];
	ld.param.u64 	%rd4, [_Z13cudaMatrixMulPiS_S__param_1];
	ld.param.u64 	%rd5, [_Z13cudaMatrixMulPiS_S__param_2];
	cvta.to.global.u64 	%rd6, %rd5;
	cvta.to.global.u64 	%rd7, %rd4;
	mov.u32 	%r13, %ntid.x;
	mov.u32 	%r14, %ctaid.x;
	mov.u32 	%r15, %tid.x;
	mad.lo.s32 	%r1, %r13, %r14, %r15;
	shr.s32 	%r16, %r1, 31;
	shr.u32 	%r17, %r16, 22;
	add.s32 	%r18, %r1, %r17;
	and.b32  	%r67, %r18, -1024;
	sub.s32 	%r66, %r1, %r67;
	add.s64 	%rd1, %rd7, 32;
	add.s64 	%rd2, %rd6, 32768;
	mov.b32 	%r68, 0;
	mov.u32 	%r69, %r68;
$L__BB0_1:
	mul.wide.s32 	%rd8, %r67, 4;
	add.s64 	%rd9, %rd1, %rd8;
	mul.wide.s32 	%rd10, %r66, 4;
	add.s64 	%rd11, %rd2, %rd10;
	ld.global.u32 	%r19, [%rd9+-32];
	ld.global.u32 	%r20, [%rd11+-32768];
	mad.lo.s32 	%r21, %r20, %r19, %r69;
	ld.global.u32 	%r22, [%rd9+-28];
	ld.global.u32 	%r23, [%rd11+-28672];
	mad.lo.s32 	%r24, %r23, %r22, %r21;
	ld.global.u32 	%r25, [%rd9+-24];
	ld.global.u32 	%r26, [%rd11+-24576];
	mad.lo.s32 	%r27, %r26, %r25, %r24;
	ld.global.u32 	%r28, [%rd9+-20];
	ld.global.u32 	%r29, [%rd11+-20480];
	mad.lo.s32 	%r30, %r29, %r28, %r27;
	ld.global.u32 	%r31, [%rd9+-16];
	ld.global.u32 	%r32, [%rd11+-16384];
	mad.lo.s32 	%r33, %r32, %r31, %r30;
	ld.global.u32 	%r34, [%rd9+-12];
	ld.global.u32 	%r35, [%rd11+-12288];
	mad.lo.s32 	%r36, %r35, %r34, %r33;
	ld.global.u32 	%r37, [%rd9+-8];
	ld.global.u32 	%r38, [%rd11+-8192];
	mad.lo.s32 	%r39, %r38, %r37, %r36;
	ld.global.u32 	%r40, [%rd9+-4];
	ld.global.u32 	%r41, [%rd11+-4096];
	mad.lo.s32 	%r42, %r41, %r40, %r39;
	ld.global.u32 	%r43, [%rd9];
	ld.global.u32 	%r44, [%rd11];
	mad.lo.s32 	%r45, %r44, %r43, %r42;
	ld.global.u32 	%r46, [%rd9+4];
	ld.global.u32 	%r47, [%rd11+4096];
	mad.lo.s32 	%r48, %r47, %r46, %r45;
	ld.global.u32 	%r49, [%rd9+8];
	ld.global.u32 	%r50, [%rd11+8192];
	mad.lo.s32 	%r51, %r50, %r49, %r48;
	ld.global.u32 	%r52, [%rd9+12];
	ld.global.u32 	%r53, [%rd11+12288];
	mad.lo.s32 	%r54, %r53, %r52, %r51;
	ld.global.u32 	%r55, [%rd9+16];
	ld.global.u32 	%r56, [%rd11+16384];
	mad.lo.s32 	%r57, %r56, %r55, %r54;
	ld.global.u32 	%r58, [%rd9+20];
	ld.global.u32 	%r59, [%rd11+20480];
	mad.lo.s32 	%r60, %r59, %r58, %r57;
	ld.global.u32 	%r61, [%rd9+24];
	ld.global.u32 	%r62, [%rd11+24576];
	mad.lo.s32 	%r63, %r62, %r61, %r60;
	ld.global.u32 	%r64, [%rd9+28];
	ld.global.u32 	%r65, [%rd11+28672];
	mad.lo.s32 	%r69, %r65, %r64, %r63;
	add.s32 	%r68, %r68, 16;
	add.s32 	%r67, %r67, 16;
	add.s32 	%r66, %r66, 16384;
	setp.ne.s32 	%p1, %r68, 1024;
	@%p1 bra 	$L__BB0_1;
	cvta.to.global.u64 	%rd12, %rd3;
	mul.wide.s32 	%rd13, %r1, 4;
	add.s64 	%rd14, %rd12, %rd13;
	st.global.u32 	[%rd14], %r69;
	ret;

}
	// .globl	_Z19cudaMatrixMulSharedPiS_S_
.visible .entry _Z19cudaMatrixMulSharedPiS_S_(
	.param .u64 .ptr .align 1 _Z19cudaMatrixMulSharedPiS_S__param_0,
	.param .u64 .ptr .align 1 _Z19cudaMatrixMulSharedPiS_S__param_1,
	.param .u64 .ptr .align 1 _Z19cudaMatrixMulSharedPiS_S__param_2
)
{


	ret;

}


// ===== COMPILED SASS (sm_100) =====

	.target	sm_100

	.elftype	@"ET_EXEC"


//--------------------- .note.nv.tkinfo           --------------------------
	.section	.note.nv.tkinfo,"",@"SHT_NOTE"
	.sectionflags	@"SHF_NOTE_NV_TKINFO"
	.tkinfo
        /*0018*/ 	.word	0x00000002
        /*0030*/ 	.string	""
        /*0030*/ 	.string	"ptxas"
        /*0030*/ 	.string	"Cuda compilation tools, release 13.0, V13.0.88"
        /*0030*/ 	.string	"Build cuda_13.0.r13.0/compiler.36424714_0"
        /*0030*/ 	.string	"-arch sm_100 -m 64 "



//--------------------- .note.nv.cuinfo           --------------------------
	.section	.note.nv.cuinfo,"",@"SHT_NOTE"
	.sectionflags	@"SHF_NOTE_NV_CUINFO"
        /*0018*/ 	.short	0x0002
        /*001a*/ 	.short	0x0064
        /*001c*/ 	.short	0x0082
	.zero		2


//--------------------- .nv.info                  --------------------------
	.section	.nv.info,"",@"SHT_CUDA_INFO"
	.align	4


	//----- nvinfo : EIATTR_REGCOUNT
	.align		4
        /*0000*/ 	.byte	0x04, 0x2f
        /*0002*/ 	.short	(.L_1 - .L_0)
	.align		4
.L_0:
        /*0004*/ 	.word	index@(_Z13cudaMatrixMulPiS_S_)
        /*0008*/ 	.word	0x0000001f


	//----- nvinfo : EIATTR_FRAME_SIZE
	.align		4
.L_1:
        /*000c*/ 	.byte	0x04, 0x11
        /*000e*/ 	.short	(.L_3 - .L_2)
	.align		4
.L_2:
        /*0010*/ 	.word	index@(_Z13cudaMatrixMulPiS_S_)
        /*0014*/ 	.word	0x00000000


	//----- nvinfo : EIATTR_REGCOUNT
	.align		4
.L_3:
        /*0018*/ 	.byte	0x04, 0x2f
        /*001a*/ 	.short	(.L_5 - .L_4)
	.align		4
.L_4:
        /*001c*/ 	.word	index@(_Z19cudaMatrixMulSharedPiS_S_)
        /*0020*/ 	.word	0x00000004


	//----- nvinfo : EIATTR_FRAME_SIZE
	.align		4
.L_5:
        /*0024*/ 	.byte	0x04, 0x11
        /*0026*/ 	.short	(.L_7 - .L_6)
	.align		4
.L_6:
        /*0028*/ 	.word	index@(_Z19cudaMatrixMulSharedPiS_S_)
        /*002c*/ 	.word	0x00000000


	//----- nvinfo : EIATTR_MIN_STACK_SIZE
	.align		4
.L_7:
        /*0030*/ 	.byte	0x04, 0x12
        /*0032*/ 	.short	(.L_9 - .L_8)
	.align		4
.L_8:
        /*0034*/ 	.word	index@(_Z19cudaMatrixMulSharedPiS_S_)
        /*0038*/ 	.word	0x00000000


	//----- nvinfo : EIATTR_MIN_STACK_SIZE
	.align		4
.L_9:
        /*003c*/ 	.byte	0x04, 0x12
        /*003e*/ 	.short	(.L_11 - .L_10)
	.align		4
.L_10:
        /*0040*/ 	.word	index@(_Z13cudaMatrixMulPiS_S_)
        /*0044*/ 	.word	0x00000000
.L_11:


//--------------------- .nv.compat                --------------------------
	.section	.nv.compat,"",@"SHT_CUDA_COMPAT_INFO"
	.align	4
        /*0000*/ 	.byte	0x02, 0x09, 0x00, 0x00, 0x02, 0x02, 0x01, 0x00, 0x02, 0x05, 0x05, 0x00, 0x03, 0x07, 0x01, 0x01
        /*0010*/ 	.byte	0x02, 0x03, 0x00, 0x00, 0x02, 0x06, 0x01, 0x00, 0x04, 0x0b, 0x08, 0x00, 0x09, 0x00, 0x00, 0x00
        /*0020*/ 	.byte	0x00, 0x00, 0x00, 0x00


//--------------------- .nv.info._Z19cudaMatrixMulSharedPiS_S_ --------------------------
	.section	.nv.info._Z19cudaMatrixMulSharedPiS_S_,"",@"SHT_CUDA_INFO"
	.sectionflags	@""
	.align	4


	//----- nvinfo : EIATTR_CUDA_API_VERSION
	.align		4
        /*0000*/ 	.byte	0x04, 0x37
        /*0002*/ 	.short	(.L_13 - .L_12)
.L_12:
        /*0004*/ 	.word	0x00000082


	//----- nvinfo : EIATTR_KPARAM_INFO
	.align		4
.L_13:
        /*0008*/ 	.byte	0x04, 0x17
        /*000a*/ 	.short	(.L_15 - .L_14)
.L_14:
        /*000c*/ 	.word	0x00000000
        /*0010*/ 	.short	0x0002
        /*0012*/ 	.short	0x0010
        /*0014*/ 	.byte	0x00, 0xf5, 0x21, 0x00


	//----- nvinfo : EIATTR_KPARAM_INFO
	.align		4
.L_15:
        /*0018*/ 	.byte	0x04, 0x17
        /*001a*/ 	.short	(.L_17 - .L_16)
.L_16:
        /*001c*/ 	.word	0x00000000
        /*0020*/ 	.short	0x0001
        /*0022*/ 	.short	0x0008
        /*0024*/ 	.byte	0x00, 0xf5, 0x21, 0x00


	//----- nvinfo : EIATTR_KPARAM_INFO
	.align		4
.L_17:
        /*0028*/ 	.byte	0x04, 0x17
        /*002a*/ 	.short	(.L_19 - .L_18)
.L_18:
        /*002c*/ 	.word	0x00000000
        /*0030*/ 	.short	0x0000
        /*0032*/ 	.short	0x0000
        /*0034*/ 	.byte	0x00, 0xf5, 0x21, 0x00


	//----- nvinfo : EIATTR_SPARSE_MMA_MASK
	.align		4
.L_19:
        /*0038*/ 	.byte	0x03, 0x50
        /*003a*/ 	.short	0x0000


	//----- nvinfo : EIATTR_MAXREG_COUNT
	.align		4
        /*003c*/ 	.byte	0x03, 0x1b
        /*003e*/ 	.short	0x00ff


	//----- nvinfo : EIATTR_MERCURY_ISA_VERSION
	.align		4
        /*0040*/ 	.byte	0x03, 0x5f
        /*0042*/ 	.short	0x0101


	//----- nvinfo : EIATTR_VRC_CTA_INIT_COUNT
	.align		4
        /*0044*/ 	.byte	0x02, 0x4a
	.zero		1
	.zero		1


	//----- nvinfo : EIATTR_EXIT_INSTR_OFFSETS
	.align		4
        /*0048*/ 	.byte	0x04, 0x1c
        /*004a*/ 	.short	(.L_21 - .L_20)


	//   ....[0]....
.L_20:
        /*004c*/ 	.word	0x00000010


	//----- nvinfo : EIATTR_CBANK_PARAM_SIZE
	.align		4
.L_21:
        /*0050*/ 	.byte	0x03, 0x19
        /*0052*/ 	.short	0x0018


	//----- nvinfo : EIATTR_PARAM_CBANK
	.align		4
        /*0054*/ 	.byte	0x04, 0x0a
        /*0056*/ 	.short	(.L_23 - .L_22)
	.align		4
.L_22:
        /*0058*/ 	.word	index@(.nv.constant0._Z19cudaMatrixMulSharedPiS_S_)
        /*005c*/ 	.short	0x0380
        /*005e*/ 	.short	0x0018


	//----- nvinfo : EIATTR_SW_WAR
	.align		4
.L_23:
        /*0060*/ 	.byte	0x04, 0x36
        /*0062*/ 	.short	(.L_25 - .L_24)
.L_24:
        /*0064*/ 	.word	0x00000008
.L_25:


//--------------------- .nv.info._Z13cudaMatrixMulPiS_S_ --------------------------
	.section	.nv.info._Z13cudaMatrixMulPiS_S_,"",@"SHT_CUDA_INFO"
	.sectionflags	@""
	.align	4


	//----- nvinfo : EIATTR_CUDA_API_VERSION
	.align		4
        /*0000*/ 	.byte	0x04, 0x37
        /*0002*/ 	.short	(.L_27 - .L_26)
.L_26:
        /*0004*/ 	.word	0x00000082


	//----- nvinfo : EIATTR_KPARAM_INFO
	.align		4
.L_27:
        /*0008*/ 	.byte	0x04, 0x17
        /*000a*/ 	.short	(.L_29 - .L_28)
.L_28:
        /*000c*/ 	.word	0x00000000
        /*0010*/ 	.short	0x0002
        /*0012*/ 	.short	0x0010
        /*0014*/ 	.byte	0x00, 0xf5, 0x21, 0x00


	//----- nvinfo : EIATTR_KPARAM_INFO
	.align		4
.L_29:
        /*0018*/ 	.byte	0x04, 0x17
        /*001a*/ 	.short	(.L_31 - .L_30)
.L_30:
        /*001c*/ 	.word	0x00000000
        /*0020*/ 	.short	0x0001
        /*0022*/ 	.short	0x0008
        /*0024*/ 	.byte	0x00, 0xf5, 0x21, 0x00


	//----- nvinfo : EIATTR_KPARAM_INFO
	.align		4
.L_31:
        /*0028*/ 	.byte	0x04, 0x17
        /*002a*/ 	.short	(.L_33 - .L_32)
.L_32:
        /*002c*/ 	.word	0x00000000
        /*0030*/ 	.short	0x0000
        /*0032*/ 	.short	0x0000
        /*0034*/ 	.byte	0x00, 0xf5, 0x21, 0x00


	//----- nvinfo : EIATTR_SPARSE_MMA_MASK
	.align		4
.L_33:
        /*0038*/ 	.byte	0x03, 0x50
        /*003a*/ 	.short	0x0000


	//----- nvinfo : EIATTR_MAXREG_COUNT
	.align		4
        /*003c*/ 	.byte	0x03, 0x1b
        /*003e*/ 	.short	0x00ff


	//----- nvinfo : EIATTR_MERCURY_ISA_VERSION
	.align		4
        /*0040*/ 	.byte	0x03, 0x5f
        /*0042*/ 	.short	0x0101


	//----- nvinfo : EIATTR_VRC_CTA_INIT_COUNT
	.align		4
        /*0044*/ 	.byte	0x02, 0x4a
	.zero		1
	.zero		1


	//----- nvinfo : EIATTR_EXIT_INSTR_OFFSETS
	.align		4
        /*0048*/ 	.byte	0x04, 0x1c
        /*004a*/ 	.short	(.L_35 - .L_34)


	//   ....[0]....
.L_34:
        /*004c*/ 	.word	0x00000500


	//----- nvinfo : EIATTR_CBANK_PARAM_SIZE
	.align		4
.L_35:
        /*0050*/ 	.byte	0x03, 0x19
        /*0052*/ 	.short	0x0018


	//----- nvinfo : EIATTR_PARAM_CBANK
	.align		4
        /*0054*/ 	.byte	0x04, 0x0a
        /*0056*/ 	.short	(.L_37 - .L_36)
	.align		4
.L_36:
        /*0058*/ 	.word	index@(.nv.constant0._Z13cudaMatrixMulPiS_S_)
        /*005c*/ 	.short	0x0380
        /*005e*/ 	.short	0x0018


	//----- nvinfo : EIATTR_SW_WAR
	.align		4
.L_37:
        /*0060*/ 	.byte	0x04, 0x36
        /*0062*/ 	.short	(.L_39 - .L_38)
.L_38:
        /*0064*/ 	.word	0x00000008
.L_39:


//--------------------- .nv.callgraph             --------------------------
	.section	.nv.callgraph,"",@"SHT_CUDA_CALLGRAPH"
	.align	4
	.sectionentsize	8
	.align		4
        /*0000*/ 	.word	0x00000000
	.align		4
        /*0004*/ 	.word	0xffffffff
	.align		4
        /*0008*/ 	.word	0x00000000
	.align		4
        /*000c*/ 	.word	0xfffffffe
	.align		4
        /*0010*/ 	.word	0x00000000
	.align		4
        /*0014*/ 	.word	0xfffffffd
	.align		4
        /*0018*/ 	.word	0x00000000
	.align		4
        /*001c*/ 	.word	0xfffffffc


//--------------------- .text._Z19cudaMatrixMulSharedPiS_S_ --------------------------
	.section	.text._Z19cudaMatrixMulSharedPiS_S_,"ax",@progbits
	.align	128
        .global         _Z19cudaMatrixMulSharedPiS_S_
        .type           _Z19cudaMatrixMulSharedPiS_S_,@function
        .size           _Z19cudaMatrixMulSharedPiS_S_,(.L_x_3 - _Z19cudaMatrixMulSharedPiS_S_)
        .other          _Z19cudaMatrixMulSharedPiS_S_,@"STO_CUDA_ENTRY STV_DEFAULT"
_Z19cudaMatrixMulSharedPiS_S_:
.text._Z19cudaMatrixMulSharedPiS_S_:
[----:B------:R-:W-:Y:S01]  /*0000*/  LDC R1, c[0x0][0x37c] ;  /* 0x0000df00ff017b82 */ /* 0x000fe20000000800 */
[----:B------:R-:W-:Y:S05]  /*0010*/  EXIT ;  /* 0x000000000000794d */ /* 0x000fea0003800000 */
.L_x_0:
[----:B------:R-:W-:-:S00]  /*0020*/  BRA `(.L_x_0) ;  /* 0xfffffffc00fc7947 */ /* 0x000fc0000383ffff */
[----:B------:R-:W-:-:S00]  /*0030*/  NOP ;  /* 0x0000000000007918 */ /* 0x000fc00000000000 */
        /* <DEDUP_REMOVED lines=12> */
.L_x_3:


//--------------------- .text._Z13cudaMatrixMulPiS_S_ --------------------------
	.section	.text._Z13cudaMatrixMulPiS_S_,"ax",@progbits
	.align	128
        .global         _Z13cudaMatrixMulPiS_S_
        .type           _Z13cudaMatrixMulPiS_S_,@function
        .size           _Z13cudaMatrixMulPiS_S_,(.L_x_4 - _Z13cudaMatrixMulPiS_S_)
        .other          _Z13cudaMatrixMulPiS_S_,@"STO_CUDA_ENTRY STV_DEFAULT"
_Z13cudaMatrixMulPiS_S_:
.text._Z13cudaMatrixMulPiS_S_:
[----:B------:R-:W-:Y:S01]  /*0000*/  LDC R1, c[0x0][0x37c] ;  /* 0x0000df00ff017b82 */ /* 0x000fe20000000800 */
[----:B------:R-:W0:Y:S01]  /*0010*/  S2R R0, SR_CTAID.X ;  /* 0x0000000000007919 */ /* 0x000e220000002500 */
[----:B------:R-:W0:Y:S01]  /*0020*/  LDCU UR4, c[0x0][0x360] ;  /* 0x00006c00ff0477ac */ /* 0x000e220008000800 */
[----:B------:R-:W-:Y:S01]  /*0030*/  HFMA2 R14, -RZ, RZ, 0, 0 ;  /* 0x00000000ff0e7431 */ /* 0x000fe200000001ff */
[----:B------:R-:W0:Y:S01]  /*0040*/  S2R R3, SR_TID.X ;  /* 0x0000000000037919 */ /* 0x000e220000002100 */
[----:B------:R-:W1:Y:S01]  /*0050*/  LDCU.64 UR8, c[0x0][0x388] ;  /* 0x00007100ff0877ac */ /* 0x000e620008000a00 */
[----:B------:R-:W2:Y:S01]  /*0060*/  LDCU.64 UR10, c[0x0][0x390] ;  /* 0x00007200ff0a77ac */ /* 0x000ea20008000a00 */
[----:B------:R-:W3:Y:S01]  /*0070*/  LDCU.64 UR12, c[0x0][0x358] ;  /* 0x00006b00ff0c77ac */ /* 0x000ee20008000a00 */
[----:B-1----:R-:W-:Y:S02]  /*0080*/  UIADD3 UR7, UP0, UPT, UR8, 0x20, URZ ;  /* 0x0000002008077890 */ /* 0x002fe4000ff1e0ff */
[----:B--2---:R-:W-:-:S02]  /*0090*/  UIADD3 UR5, UP1, UPT, UR10, 0x8000, URZ ;  /* 0x000080000a057890 */ /* 0x004fc4000ff3e0ff */
[----:B------:R-:W-:Y:S02]  /*00a0*/  UIADD3.X UR8, UPT, UPT, URZ, UR9, URZ, UP0, !UPT ;  /* 0x00000009ff087290 */ /* 0x000fe400087fe4ff */
[----:B------:R-:W-:Y:S01]  /*00b0*/  UIADD3.X UR6, UPT, UPT, URZ, UR11, URZ, UP1, !UPT ;  /* 0x0000000bff067290 */ /* 0x000fe20008ffe4ff */
[----:B0-----:R-:W-:Y:S01]  /*00c0*/  IMAD R0, R0, UR4, R3 ;  /* 0x0000000400007c24 */ /* 0x001fe2000f8e0203 */
[----:B------:R-:W-:-:S04]  /*00d0*/  UMOV UR4, URZ ;  /* 0x000000ff00047c82 */ /* 0x000fc80008000000 */
[----:B------:R-:W-:-:S04]  /*00e0*/  SHF.R.S32.HI R3, RZ, 0x1f, R0 ;  /* 0x0000001fff037819 */ /* 0x000fc80000011400 */
[----:B------:R-:W-:-:S04]  /*00f0*/  LEA.HI R3, R3, R0, RZ, 0xa ;  /* 0x0000000003037211 */ /* 0x000fc800078f50ff */
[----:B------:R-:W-:-:S04]  /*0100*/  LOP3.LUT R7, R3, 0xfffffc00, RZ, 0xc0, !PT ;  /* 0xfffffc0003077812 */ /* 0x000fc800078ec0ff */
[----:B---3--:R-:W-:-:S07]  /*0110*/  IADD3 R6, PT, PT, R0, -R7, RZ ;  /* 0x8000000700067210 */ /* 0x008fce0007ffe0ff */
.L_x_1:
[----:B------:R-:W-:Y:S02]  /*0120*/  MOV R4, UR7 ;  /* 0x0000000700047c02 */ /* 0x000fe40008000f00 */
[----:B------:R-:W-:Y:S02]  /*0130*/  MOV R5, UR8 ;  /* 0x0000000800057c02 */ /* 0x000fe40008000f00 */
[----:B------:R-:W-:Y:S02]  /*0140*/  MOV R2, UR5 ;  /* 0x0000000500027c02 */ /* 0x000fe40008000f00 */
[----:B------:R-:W-:Y:S01]  /*0150*/  MOV R3, UR6 ;  /* 0x0000000600037c02 */ /* 0x000fe20008000f00 */
[----:B------:R-:W-:-:S04]  /*0160*/  IMAD.WIDE R4, R7, 0x4, R4 ;  /* 0x0000000407047825 */ /* 0x000fc800078e0204 */
[----:B------:R-:W-:Y:S01]  /*0170*/  IMAD.WIDE R2, R6, 0x4, R2 ;  /* 0x0000000406027825 */ /* 0x000fe200078e0202 */
[----:B------:R-:W2:Y:S04]  /*0180*/  LDG.E R15, desc[UR12][R4.64+-0x20] ;  /* 0xffffe00c040f7981 */ /* 0x000ea8000c1e1900 */
[----:B------:R-:W2:Y:S04]  /*0190*/  LDG.E R16, desc[UR12][R2.64+-0x8000] ;  /* 0xff80000c02107981 */ /* 0x000ea8000c1e1900 */
[----:B------:R-:W3:Y:S04]  /*01a0*/  LDG.E R24, desc[UR12][R4.64+-0x1c] ;  /* 0xffffe40c04187981 */ /* 0x000ee8000c1e1900 */
[----:B------:R-:W3:Y:S04]  /*01b0*/  LDG.E R25, desc[UR12][R2.64+-0x7000] ;  /* 0xff90000c02197981 */ /* 0x000ee8000c1e1900 */
[----:B------:R-:W4:Y:S04]  /*01c0*/  LDG.E R19, desc[UR12][R4.64+-0x18] ;  /* 0xffffe80c04137981 */ /* 0x000f28000c1e1900 */
[----:B------:R-:W4:Y:S04]  /*01d0*/  LDG.E R18, desc[UR12][R2.64+-0x6000] ;  /* 0xffa0000c02127981 */ /* 0x000f28000c1e1900 */
[----:B------:R-:W5:Y:S04]  /*01e0*/  LDG.E R20, desc[UR12][R4.64+-0x14] ;  /* 0xffffec0c04147981 */ /* 0x000f68000c1e1900 */
        /* <DEDUP_REMOVED lines=11> */
[----:B------:R-:W5:Y:S01]  /*02a0*/  LDG.E R27, desc[UR12][R2.64+0x7000] ;  /* 0x0070000c021b7981 */ /* 0x000f62000c1e1900 */
[----:B--2---:R-:W-:-:S03]  /*02b0*/  IMAD R15, R15, R16, R14 ;  /* 0x000000100f0f7224 */ /* 0x004fc600078e020e */
[----:B------:R-:W2:Y:S04]  /*02c0*/  LDG.E R16, desc[UR12][R4.64] ;  /* 0x0000000c04107981 */ /* 0x000ea8000c1e1900 */
[----:B------:R-:W2:Y:S01]  /*02d0*/  LDG.E R14, desc[UR12][R4.64+0x4] ;  /* 0x0000040c040e7981 */ /* 0x000ea2000c1e1900 */
[----:B---3--:R-:W-:-:S03]  /*02e0*/  IMAD R24, R24, R25, R15 ;  /* 0x0000001918187224 */ /* 0x008fc600078e020f */
[----:B------:R-:W3:Y:S04]  /*02f0*/  LDG.E R15, desc[UR12][R2.64+0x1000] ;  /* 0x0010000c020f7981 */ /* 0x000ee8000c1e1900 */
[----:B------:R-:W3:Y:S01]  /*0300*/  LDG.E R25, desc[UR12][R2.64+0x5000] ;  /* 0x0050000c02197981 */ /* 0x000ee2000c1e1900 */
[----:B----4-:R-:W-:-:S03]  /*0310*/  IMAD R24, R19, R18, R24 ;  /* 0x0000001213187224 */ /* 0x010fc600078e0218 */
[----:B------:R-:W4:Y:S04]  /*0320*/  LDG.E R18, desc[UR12][R4.64+0x8] ;  /* 0x0000080c04127981 */ /* 0x000f28000c1e1900 */
[----:B------:R-:W4:Y:S01]  /*0330*/  LDG.E R19, desc[UR12][R2.64+0x2000] ;  /* 0x0020000c02137981 */ /* 0x000f22000c1e1900 */
[----:B-----5:R-:W-:-:S03]  /*0340*/  IMAD R24, R20, R21, R24 ;  /* 0x0000001514187224 */ /* 0x020fc600078e0218 */
[----:B------:R-:W5:Y:S04]  /*0350*/  LDG.E R20, desc[UR12][R4.64+0xc] ;  /* 0x00000c0c04147981 */ /* 0x000f68000c1e1900 */
[----:B------:R-:W5:Y:S01]  /*0360*/  LDG.E R21, desc[UR12][R2.64+0x3000] ;  /* 0x0030000c02157981 */ /* 0x000f62000c1e1900 */
[----:B------:R-:W-:-:S03]  /*0370*/  IMAD R24, R22, R23, R24 ;  /* 0x0000001716187224 */ /* 0x000fc600078e0218 */
[----:B------:R-:W5:Y:S04]  /*0380*/  LDG.E R22, desc[UR12][R4.64+0x10] ;  /* 0x0000100c04167981 */ /* 0x000f68000c1e1900 */
[----:B------:R-:W5:Y:S01]  /*0390*/  LDG.E R23, desc[UR12][R2.64+0x4000] ;  /* 0x0040000c02177981 */ /* 0x000f62000c1e1900 */
[----:B------:R-:W-:-:S03]  /*03a0*/  IMAD R28, R12, R13, R24 ;  /* 0x0000000d0c1c7224 */ /* 0x000fc600078e0218 */
[----:B------:R-:W5:Y:S04]  /*03b0*/  LDG.E R24, desc[UR12][R4.64+0x14] ;  /* 0x0000140c04187981 */ /* 0x000f68000c1e1900 */
[----:B------:R-:W5:Y:S04]  /*03c0*/  LDG.E R12, desc[UR12][R4.64+0x18] ;  /* 0x0000180c040c7981 */ /* 0x000f68000c1e1900 */
[----:B------:R-:W5:Y:S01]  /*03d0*/  LDG.E R13, desc[UR12][R2.64+0x6000] ;  /* 0x0060000c020d7981 */ /* 0x000f62000c1e1900 */
[----:B------:R-:W-:-:S04]  /*03e0*/  IMAD R9, R10, R9, R28 ;  /* 0x000000090a097224 */ /* 0x000fc800078e021c */
[----:B------:R-:W-:Y:S01]  /*03f0*/  IMAD R8, R8, R11, R9 ;  /* 0x0000000b08087224 */ /* 0x000fe200078e0209 */
[----:B------:R-:W-:-:S04]  /*0400*/  UIADD3 UR4, UPT, UPT, UR4, 0x10, URZ ;  /* 0x0000001004047890 */ /* 0x000fc8000fffe0ff */
[----:B------:R-:W-:Y:S01]  /*0410*/  UISETP.NE.AND UP0, UPT, UR4, 0x400, UPT ;  /* 0x000004000400788c */ /* 0x000fe2000bf05270 */
[----:B------:R-:W-:Y:S02]  /*0420*/  IADD3 R7, PT, PT, R7, 0x10, RZ ;  /* 0x0000001007077810 */ /* 0x000fe40007ffe0ff */
[----:B------:R-:W-:Y:S01]  /*0430*/  IADD3 R6, PT, PT, R6, 0x4000, RZ ;  /* 0x0000400006067810 */ /* 0x000fe20007ffe0ff */
[----:B--2---:R-:W-:-:S04]  /*0440*/  IMAD R8, R16, R17, R8 ;  /* 0x0000001110087224 */ /* 0x004fc800078e0208 */
[----:B---3--:R-:W-:-:S04]  /*0450*/  IMAD R8, R14, R15, R8 ;  /* 0x0000000f0e087224 */ /* 0x008fc800078e0208 */
[----:B----4-:R-:W-:-:S04]  /*0460*/  IMAD R8, R18, R19, R8 ;  /* 0x0000001312087224 */ /* 0x010fc800078e0208 */
[----:B-----5:R-:W-:-:S04]  /*0470*/  IMAD R8, R20, R21, R8 ;  /* 0x0000001514087224 */ /* 0x020fc800078e0208 */
[----:B------:R-:W-:-:S04]  /*0480*/  IMAD R8, R22, R23, R8 ;  /* 0x0000001716087224 */ /* 0x000fc800078e0208 */
[----:B------:R-:W-:-:S04]  /*0490*/  IMAD R8, R24, R25, R8 ;  /* 0x0000001918087224 */ /* 0x000fc800078e0208 */
[----:B------:R-:W-:-:S04]  /*04a0*/  IMAD R8, R12, R13, R8 ;  /* 0x0000000d0c087224 */ /* 0x000fc800078e0208 */
[----:B------:R-:W-:Y:S01]  /*04b0*/  IMAD R14, R26, R27, R8 ;  /* 0x0000001b1a0e7224 */ /* 0x000fe200078e0208 */
[----:B------:R-:W-:Y:S06]  /*04c0*/  BRA.U UP0, `(.L_x_1) ;  /* 0xfffffffd00147547 */ /* 0x000fec000b83ffff */
[----:B------:R-:W0:Y:S02]  /*04d0*/  LDC.64 R2, c[0x0][0x380] ;  /* 0x0000e000ff027b82 */ /* 0x000e240000000a00 */
[----:B0-----:R-:W-:-:S05]  /*04e0*/  IMAD.WIDE R2, R0, 0x4, R2 ;  /* 0x0000000400027825 */ /* 0x001fca00078e0202 */
[----:B------:R-:W-:Y:S01]  /*04f0*/  STG.E desc[UR12][R2.64], R14 ;  /* 0x0000000e02007986 */ /* 0x000fe2000c10190c */
[----:B------:R-:W-:Y:S05]  /*0500*/  EXIT ;  /* 0x000000000000794d */ /* 0x000fea0003800000 */
.L_x_2:
        /* <DEDUP_REMOVED lines=15> */
.L_x_4:


//--------------------- .nv.shared.reserved.0     --------------------------
	.section	.nv.shared.reserved.0,"aw",@nobits
	.weak		__nv_reservedSMEM_offset_0_alias
	.size		__nv_reservedSMEM_offset_0_alias, 0, 64
	.other		__nv_reservedSMEM_offset_0_alias,@"STO_CUDA_RESERVED_SHARED STV_DEFAULT"
__nv_reservedSMEM_offset_0_alias:
	.zero		0
	.zero		64


//--------------------- .nv.constant0._Z19cudaMatrixMulSharedPiS_S_ --------------------------
	.section	.nv.constant0._Z19cudaMatrixMulSharedPiS_S_,"a",@progbits
	.sectionflags	@""
	.align	4
.nv.constant0._Z19cudaMatrixMulSharedPiS_S_:
	.zero		920


//--------------------- .nv.constant0._Z13cudaMatrixMulPiS_S_ --------------------------
	.section	.nv.constant0._Z13cudaMatrixMulPiS_S_,"a",@progbits
	.sectionflags	@""
	.align	4
.nv.constant0._Z13cudaMatrixMulPiS_S_:
	.zero		920


//--------------------- SYMBOLS --------------------------

	.type		.nv.reservedSmem.offset0,@object
	.size		.nv.reservedSmem.offset0,0x4
